	.headerflags	@"EF_CUDA_TEXMODE_UNIFIED EF_CUDA_64BIT_ADDRESS EF_CUDA_ACCELERATORS EF_CUDA_SM90 EF_CUDA_VIRTUAL_SM(EF_CUDA_SM90)"
	.elftype	@"ET_EXEC"


//--------------------- .nv.info                  --------------------------
	.section	.nv.info,"",@"SHT_CUDA_INFO"
	.align	4


	//----- nvinfo : EIATTR_REGCOUNT
	.align		4
        /*0000*/ 	.byte	0x04, 0x2f
        /*0002*/ 	.short	(.L_1 - .L_0)
	.align		4
.L_0:
        /*0004*/ 	.word	index@(triton_poi_fused_convolution_18)
        /*0008*/ 	.word	0x0000000c


	//----- nvinfo : EIATTR_MIN_STACK_SIZE
	.align		4
.L_1:
        /*000c*/ 	.byte	0x04, 0x12
        /*000e*/ 	.short	(.L_3 - .L_2)
	.align		4
.L_2:
        /*0010*/ 	.word	index@(triton_poi_fused_convolution_18)
        /*0014*/ 	.word	0x00000000


	//----- nvinfo : EIATTR_FRAME_SIZE
	.align		4
.L_3:
        /*0018*/ 	.byte	0x04, 0x11
        /*001a*/ 	.short	(.L_5 - .L_4)
	.align		4
.L_4:
        /*001c*/ 	.word	index@(triton_poi_fused_convolution_18)
        /*0020*/ 	.word	0x00000000


	//----- nvinfo : EIATTR_MIN_STACK_SIZE
	.align		4
.L_5:
        /*0024*/ 	.byte	0x04, 0x12
        /*0026*/ 	.short	(.L_7 - .L_6)
	.align		4
.L_6:
        /*0028*/ 	.word	index@(triton_poi_fused_convolution_18)
        /*002c*/ 	.word	0x00000000
.L_7:


//--------------------- .nv.info.triton_poi_fused_convolution_18 --------------------------
	.section	.nv.info.triton_poi_fused_convolution_18,"",@"SHT_CUDA_INFO"
	.sectionflags	@""
	.align	4


	//----- nvinfo : EIATTR_CUDA_API_VERSION
	.align		4
        /*0000*/ 	.byte	0x04, 0x37
        /*0002*/ 	.short	(.L_9 - .L_8)
.L_8:
        /*0004*/ 	.word	0x0000007c


	//----- nvinfo : EIATTR_KPARAM_INFO
	.align		4
.L_9:
        /*0008*/ 	.byte	0x04, 0x17
        /*000a*/ 	.short	(.L_11 - .L_10)
.L_10:
        /*000c*/ 	.word	0x00000000
        /*0010*/ 	.short	0x0002
        /*0012*/ 	.short	0x0010
        /*0014*/ 	.byte	0x00, 0xf0, 0x11, 0x00


	//----- nvinfo : EIATTR_KPARAM_INFO
	.align		4
.L_11:
        /*0018*/ 	.byte	0x04, 0x17
        /*001a*/ 	.short	(.L_13 - .L_12)
.L_12:
        /*001c*/ 	.word	0x00000000
        /*0020*/ 	.short	0x0001
        /*0022*/ 	.short	0x0008
        /*0024*/ 	.byte	0x00, 0xf4, 0x21, 0x00


	//----- nvinfo : EIATTR_KPARAM_INFO
	.align		4
.L_13:
        /*0028*/ 	.byte	0x04, 0x17
        /*002a*/ 	.short	(.L_15 - .L_14)
.L_14:
        /*002c*/ 	.word	0x00000000
        /*0030*/ 	.short	0x0000
        /*0032*/ 	.short	0x0000
        /*0034*/ 	.byte	0x00, 0xf4, 0x21, 0x00


	//----- nvinfo : EIATTR_SPARSE_MMA_MASK
	.align		4
.L_15:
        /*0038*/ 	.byte	0x03, 0x50
        /*003a*/ 	.short	0x0000


	//----- nvinfo : EIATTR_MAXREG_COUNT
	.align		4
        /*003c*/ 	.byte	0x03, 0x1b
        /*003e*/ 	.short	0x00ff


	//----- nvinfo : EIATTR_EXIT_INSTR_OFFSETS
	.align		4
        /*0040*/ 	.byte	0x04, 0x1c
        /*0042*/ 	.short	(.L_17 - .L_16)


	//   ....[0]....
.L_16:
        /*0044*/ 	.word	0x00000170


	//   ....[1]....
        /*0048*/ 	.word	0x00000190


	//----- nvinfo : EIATTR_REQNTID
	.align		4
.L_17:
        /*004c*/ 	.byte	0x04, 0x10
        /*004e*/ 	.short	(.L_19 - .L_18)
.L_18:
        /*0050*/ 	.word	0x00000100
        /*0054*/ 	.word	0x00000001
        /*0058*/ 	.word	0x00000001


	//----- nvinfo : EIATTR_CBANK_PARAM_SIZE
	.align		4
.L_19:
        /*005c*/ 	.byte	0x03, 0x19
        /*005e*/ 	.short	0x0014


	//----- nvinfo : EIATTR_PARAM_CBANK
	.align		4
        /*0060*/ 	.byte	0x04, 0x0a
        /*0062*/ 	.short	(.L_21 - .L_20)
	.align		4
.L_20:
        /*0064*/ 	.word	index@(.nv.constant0.triton_poi_fused_convolution_18)
        /*0068*/ 	.short	0x0210
        /*006a*/ 	.short	0x0014


	//----- nvinfo : EIATTR_SW_WAR
	.align		4
.L_21:
        /*006c*/ 	.byte	0x04, 0x36
        /*006e*/ 	.short	(.L_23 - .L_22)
.L_22:
        /*0070*/ 	.word	0x00000008
.L_23:


//--------------------- .nv.callgraph             --------------------------
	.section	.nv.callgraph,"",@"SHT_CUDA_CALLGRAPH"
	.align	4
	.sectionentsize	8
	.align		4
        /*0000*/ 	.word	0x00000000
	.align		4
        /*0004*/ 	.word	0xffffffff
	.align		4
        /*0008*/ 	.word	0x00000000
	.align		4
        /*000c*/ 	.word	0xfffffffe
	.align		4
        /*0010*/ 	.word	0x00000000
	.align		4
        /*0014*/ 	.word	0xfffffffd
	.align		4
        /*0018*/ 	.word	0x00000000
	.align		4
        /*001c*/ 	.word	0xfffffffc


//--------------------- .text.triton_poi_fused_convolution_18 --------------------------
	.section	.text.triton_poi_fused_convolution_18,"ax",@progbits
	.align	128
        .global         triton_poi_fused_convolution_18
        .type           triton_poi_fused_convolution_18,@function
        .size           triton_poi_fused_convolution_18,(.L_x_1 - triton_poi_fused_convolution_18)
        .other          triton_poi_fused_convolution_18,@"STO_CUDA_ENTRY STV_DEFAULT"
triton_poi_fused_convolution_18:
.text.triton_poi_fused_convolution_18:
[----:B------:R-:W0:Y:S02]  /*0000*/  LDC R1, c[0x0][0x28] ;  /* 0x00000a00ff017b82 */ /* 0x000e240000000800 */
[----:B------:R-:W1:Y:S01]  /*0010*/  S2R R0, SR_TID.X ;  /* 0x0000000000007919 */ /* 0x000e620000002100 */
[----:B------:R-:W2:Y:S01]  /*0020*/  LDC.64 R2, c[0x0][0x210] ;  /* 0x00008400ff027b82 */ /* 0x000ea20000000a00 */
[----:B------:R-:W-:Y:S01]  /*0030*/  ULDC.64 UR4, c[0x0][0x208] ;  /* 0x0000820000047ab9 */ /* 0x000fe20000000a00 */
[----:B------:R-:W3:Y:S06]  /*0040*/  S2R R7, SR_CTAID.X ;  /* 0x0000000000077919 */ /* 0x000eec0000002500 */
[----:B------:R-:W4:Y:S01]  /*0050*/  LDC.64 R4, c[0x0][0x218] ;  /* 0x00008600ff047b82 */ /* 0x000f220000000a00 */
[----:B-1----:R-:W-:Y:S01]  /*0060*/  IMAD.SHL.U32 R0, R0, 0x2, RZ ;  /* 0x0000000200007824 */ /* 0x002fe200078e00ff */
[----:B---3--:R-:W-:-:S04]  /*0070*/  SHF.R.S32.HI R6, RZ, 0x16, R7 ;  /* 0x00000016ff067819 */ /* 0x008fc80000011407 */
[----:B------:R-:W-:-:S05]  /*0080*/  LOP3.LUT R0, R0, 0x1fe, RZ, 0xc0, !PT ;  /* 0x000001fe00007812 */ /* 0x000fca00078ec0ff */
[----:B------:R-:W-:Y:S01]  /*0090*/  IMAD R7, R7, 0x200, R0 ;  /* 0x0000020007077824 */ /* 0x000fe200078e0200 */
[----:B------:R-:W-:-:S03]  /*00a0*/  SGXT R0, R6, 0x1 ;  /* 0x000000010600781a */ /* 0x000fc60000000200 */
[C---:B--2---:R-:W-:Y:S01]  /*00b0*/  IMAD.WIDE R2, R7.reuse, 0x4, R2 ;  /* 0x0000000407027825 */ /* 0x044fe200078e0202 */
[----:B------:R-:W-:Y:S02]  /*00c0*/  LEA.HI R0, R0, R7, RZ, 0x7 ;  /* 0x0000000700007211 */ /* 0x000fe400078f38ff */
[----:B------:R-:W-:Y:S02]  /*00d0*/  ISETP.GE.AND P0, PT, R7, 0x18800, PT ;  /* 0x000188000700780c */ /* 0x000fe40003f06270 */
[----:B------:R-:W-:-:S05]  /*00e0*/  LOP3.LUT R0, R0, 0xffffff80, RZ, 0xc0, !PT ;  /* 0xffffff8000007812 */ /* 0x000fca00078ec0ff */
[----:B------:R-:W-:Y:S01]  /*00f0*/  IMAD.IADD R9, R7, 0x1, -R0 ;  /* 0x0000000107097824 */ /* 0x000fe200078e0a00 */
[----:B------:R-:W-:-:S03]  /*0100*/  CS2R R6, SRZ ;  /* 0x0000000000067805 */ /* 0x000fc6000001ff00 */
[----:B----4-:R-:W-:Y:S01]  /*0110*/  IMAD.WIDE R4, R9, 0x4, R4 ;  /* 0x0000000409047825 */ /* 0x010fe200078e0204 */
[----:B------:R-:W-:Y:S02]  /*0120*/  CS2R R8, SRZ ;  /* 0x0000000000087805 */ /* 0x000fe4000001ff00 */
[----:B------:R-:W2:Y:S04]  /*0130*/  @!P0 LDG.E.64 R6, desc[UR4][R2.64] ;  /* 0x0000000402068981 */ /* 0x000ea8000c1e1b00 */
[----:B------:R-:W2:Y:S02]  /*0140*/  @!P0 LDG.E.EL.64 R8, desc[UR4][R4.64] ;  /* 0x0000000404088981 */ /* 0x000ea4000c2e1b00 */
[----:B--2---:R-:W-:Y:S01]  /*0150*/  FADD R6, R8, R6 ;  /* 0x0000000608067221 */ /* 0x004fe20000000000 */
[----:B------:R-:W-:Y:S01]  /*0160*/  FADD R7, R9, R7 ;  /* 0x0000000709077221 */ /* 0x000fe20000000000 */
[----:B------:R-:W-:Y:S06]  /*0170*/  @P0 EXIT ;  /* 0x000000000000094d */ /* 0x000fec0003800000 */
[----:B------:R-:W-:Y:S01]  /*0180*/  STG.E.64 desc[UR4][R2.64], R6 ;  /* 0x0000000602007986 */ /* 0x000fe2000c101b04 */
[----:B------:R-:W-:Y:S05]  /*0190*/  EXIT ;  /* 0x000000000000794d */ /* 0x000fea0003800000 */
.L_x_0:
[----:B------:R-:W-:-:S00]  /*01a0*/  BRA `(.L_x_0) ;  /* 0xfffffffc00fc7947 */ /* 0x000fc0000383ffff */
[----:B------:R-:W-:-:S00]  /*01b0*/  NOP ;  /* 0x0000000000007918 */ /* 0x000fc00000000000 */
        /* <DEDUP_REMOVED lines=12> */
.L_x_1:


//--------------------- .nv.constant0.triton_poi_fused_convolution_18 --------------------------
	.section	.nv.constant0.triton_poi_fused_convolution_18,"a",@progbits
	.sectionflags	@""
	.align	4
.nv.constant0.triton_poi_fused_convolution_18:
	.zero		548
